	.headerflags	@"EF_CUDA_TEXMODE_UNIFIED EF_CUDA_64BIT_ADDRESS EF_CUDA_ACCELERATORS EF_CUDA_SM90 EF_CUDA_VIRTUAL_SM(EF_CUDA_SM90)"
	.elftype	@"ET_EXEC"


//--------------------- .nv.info                  --------------------------
	.section	.nv.info,"",@"SHT_CUDA_INFO"
	.align	4


	//----- nvinfo : EIATTR_REGCOUNT
	.align		4
        /*0000*/ 	.byte	0x04, 0x2f
        /*0002*/ 	.short	(.L_1 - .L_0)
	.align		4
.L_0:
        /*0004*/ 	.word	index@(triton_)
        /*0008*/ 	.word	0x0000000f


	//----- nvinfo : EIATTR_MIN_STACK_SIZE
	.align		4
.L_1:
        /*000c*/ 	.byte	0x04, 0x12
        /*000e*/ 	.short	(.L_3 - .L_2)
	.align		4
.L_2:
        /*0010*/ 	.word	index@(triton_)
        /*0014*/ 	.word	0x00000000


	//----- nvinfo : EIATTR_FRAME_SIZE
	.align		4
.L_3:
        /*0018*/ 	.byte	0x04, 0x11
        /*001a*/ 	.short	(.L_5 - .L_4)
	.align		4
.L_4:
        /*001c*/ 	.word	index@(triton_)
        /*0020*/ 	.word	0x00000000


	//----- nvinfo : EIATTR_MIN_STACK_SIZE
	.align		4
.L_5:
        /*0024*/ 	.byte	0x04, 0x12
        /*0026*/ 	.short	(.L_7 - .L_6)
	.align		4
.L_6:
        /*0028*/ 	.word	index@(triton_)
        /*002c*/ 	.word	0x00000000
.L_7:


//--------------------- .nv.info.triton_          --------------------------
	.section	.nv.info.triton_,"",@"SHT_CUDA_INFO"
	.sectionflags	@""
	.align	4


	//----- nvinfo : EIATTR_CUDA_API_VERSION
	.align		4
        /*0000*/ 	.byte	0x04, 0x37
        /*0002*/ 	.short	(.L_9 - .L_8)
.L_8:
        /*0004*/ 	.word	0x0000007c


	//----- nvinfo : EIATTR_KPARAM_INFO
	.align		4
.L_9:
        /*0008*/ 	.byte	0x04, 0x17
        /*000a*/ 	.short	(.L_11 - .L_10)
.L_10:
        /*000c*/ 	.word	0x00000000
        /*0010*/ 	.short	0x0004
        /*0012*/ 	.short	0x001c
        /*0014*/ 	.byte	0x00, 0xf0, 0x11, 0x00


	//----- nvinfo : EIATTR_KPARAM_INFO
	.align		4
.L_11:
        /*0018*/ 	.byte	0x04, 0x17
        /*001a*/ 	.short	(.L_13 - .L_12)
.L_12:
        /*001c*/ 	.word	0x00000000
        /*0020*/ 	.short	0x0003
        /*0022*/ 	.short	0x0018
        /*0024*/ 	.byte	0x00, 0xf0, 0x11, 0x00


	//----- nvinfo : EIATTR_KPARAM_INFO
	.align		4
.L_13:
        /*0028*/ 	.byte	0x04, 0x17
        /*002a*/ 	.short	(.L_15 - .L_14)
.L_14:
        /*002c*/ 	.word	0x00000000
        /*0030*/ 	.short	0x0002
        /*0032*/ 	.short	0x0010
        /*0034*/ 	.byte	0x00, 0xf0, 0x21, 0x00


	//----- nvinfo : EIATTR_KPARAM_INFO
	.align		4
.L_15:
        /*0038*/ 	.byte	0x04, 0x17
        /*003a*/ 	.short	(.L_17 - .L_16)
.L_16:
        /*003c*/ 	.word	0x00000000
        /*0040*/ 	.short	0x0001
        /*0042*/ 	.short	0x0008
        /*0044*/ 	.byte	0x00, 0xf0, 0x21, 0x00


	//----- nvinfo : EIATTR_KPARAM_INFO
	.align		4
.L_17:
        /*0048*/ 	.byte	0x04, 0x17
        /*004a*/ 	.short	(.L_19 - .L_18)
.L_18:
        /*004c*/ 	.word	0x00000000
        /*0050*/ 	.short	0x0000
        /*0052*/ 	.short	0x0000
        /*0054*/ 	.byte	0x00, 0xf0, 0x21, 0x00


	//----- nvinfo : EIATTR_SPARSE_MMA_MASK
	.align		4
.L_19:
        /*0058*/ 	.byte	0x03, 0x50
        /*005a*/ 	.short	0x0000


	//----- nvinfo : EIATTR_MAXREG_COUNT
	.align		4
        /*005c*/ 	.byte	0x03, 0x1b
        /*005e*/ 	.short	0x00ff


	//----- nvinfo : EIATTR_COOP_GROUP_MASK_REGIDS
	.align		4
        /*0060*/ 	.byte	0x04, 0x29
        /*0062*/ 	.short	(.L_21 - .L_20)


	//   ....[0]....
.L_20:
        /*0064*/ 	.word	0xffffffff


	//   ....[1]....
        /*0068*/ 	.word	0xffffffff


	//   ....[2]....
        /*006c*/ 	.word	0xffffffff


	//   ....[3]....
        /*0070*/ 	.word	0xffffffff


	//   ....[4]....
        /*0074*/ 	.word	0xffffffff


	//----- nvinfo : EIATTR_COOP_GROUP_INSTR_OFFSETS
	.align		4
.L_21:
        /*0078*/ 	.byte	0x04, 0x28
        /*007a*/ 	.short	(.L_23 - .L_22)


	//   ....[0]....
.L_22:
        /*007c*/ 	.word	0x000002f0


	//   ....[1]....
        /*0080*/ 	.word	0x00000330


	//   ....[2]....
        /*0084*/ 	.word	0x00000360


	//   ....[3]....
        /*0088*/ 	.word	0x00000390


	//   ....[4]....
        /*008c*/ 	.word	0x000003b0


	//----- nvinfo : EIATTR_EXIT_INSTR_OFFSETS
	.align		4
.L_23:
        /*0090*/ 	.byte	0x04, 0x1c
        /*0092*/ 	.short	(.L_25 - .L_24)


	//   ....[0]....
.L_24:
        /*0094*/ 	.word	0x000003f0


	//   ....[1]....
        /*0098*/ 	.word	0x00000450


	//----- nvinfo : EIATTR_MAX_THREADS
	.align		4
.L_25:
        /*009c*/ 	.byte	0x04, 0x05
        /*009e*/ 	.short	(.L_27 - .L_26)
.L_26:
        /*00a0*/ 	.word	0x00000100
        /*00a4*/ 	.word	0x00000001
        /*00a8*/ 	.word	0x00000001


	//----- nvinfo : EIATTR_CBANK_PARAM_SIZE
	.align		4
.L_27:
        /*00ac*/ 	.byte	0x03, 0x19
        /*00ae*/ 	.short	0x0020


	//----- nvinfo : EIATTR_PARAM_CBANK
	.align		4
        /*00b0*/ 	.byte	0x04, 0x0a
        /*00b2*/ 	.short	(.L_29 - .L_28)
	.align		4
.L_28:
        /*00b4*/ 	.word	index@(.nv.constant0.triton_)
        /*00b8*/ 	.short	0x0210
        /*00ba*/ 	.short	0x0020


	//----- nvinfo : EIATTR_SW_WAR
	.align		4
.L_29:
        /*00bc*/ 	.byte	0x04, 0x36
        /*00be*/ 	.short	(.L_31 - .L_30)
.L_30:
        /*00c0*/ 	.word	0x00000008
.L_31:


//--------------------- .nv.callgraph             --------------------------
	.section	.nv.callgraph,"",@"SHT_CUDA_CALLGRAPH"
	.align	4
	.sectionentsize	8
	.align		4
        /*0000*/ 	.word	0x00000000
	.align		4
        /*0004*/ 	.word	0xffffffff
	.align		4
        /*0008*/ 	.word	0x00000000
	.align		4
        /*000c*/ 	.word	0xfffffffe
	.align		4
        /*0010*/ 	.word	0x00000000
	.align		4
        /*0014*/ 	.word	0xfffffffd
	.align		4
        /*0018*/ 	.word	0x00000000
	.align		4
        /*001c*/ 	.word	0xfffffffc


//--------------------- .text.triton_             --------------------------
	.section	.text.triton_,"ax",@progbits
	.sectionflags	@"SHF_BARRIERS=1"
	.align	128
        .global         triton_
        .type           triton_,@function
        .size           triton_,(.L_x_1 - triton_)
        .other          triton_,@"STO_CUDA_ENTRY STV_DEFAULT"
triton_:
.text.triton_:
[----:B------:R-:W0:Y:S02]  /*0000*/  LDC R1, c[0x0][0x28] ;  /* 0x00000a00ff017b82 */ /* 0x000e240000000800 */
[----:B------:R-:W1:Y:S01]  /*0010*/  S2R R0, SR_TID.X ;  /* 0x0000000000007919 */ /* 0x000e620000002100 */
[----:B------:R-:W2:Y:S01]  /*0020*/  LDC.64 R6, c[0x0][0x210] ;  /* 0x00008400ff067b82 */ /* 0x000ea20000000a00 */
[----:B------:R-:W-:Y:S01]  /*0030*/  ULDC.64 UR6, c[0x0][0x208] ;  /* 0x0000820000067ab9 */ /* 0x000fe20000000a00 */
[----:B------:R-:W3:Y:S06]  /*0040*/  S2R R3, SR_CTAID.X ;  /* 0x0000000000037919 */ /* 0x000eec0000002500 */
[----:B------:R-:W4:Y:S01]  /*0050*/  LDC.64 R4, c[0x0][0x218] ;  /* 0x00008600ff047b82 */ /* 0x000f220000000a00 */
[----:B-1----:R-:W-:-:S02]  /*0060*/  SHF.R.U32.HI R2, RZ, 0x5, R0 ;  /* 0x00000005ff027819 */ /* 0x002fc40000011600 */
[----:B---3--:R-:W-:Y:S02]  /*0070*/  SHF.L.U32 R3, R3, 0x3, RZ ;  /* 0x0000000303037819 */ /* 0x008fe400000006ff */
[----:B------:R-:W-:-:S04]  /*0080*/  SGXT.U32 R2, R2, 0x3 ;  /* 0x000000030202781a */ /* 0x000fc80000000000 */
[----:B------:R-:W-:-:S05]  /*0090*/  LOP3.LUT R8, R3, R2, RZ, 0xfc, !PT ;  /* 0x0000000203087212 */ /* 0x000fca00078efcff */
[----:B------:R-:W-:-:S05]  /*00a0*/  IMAD.HI R9, R8, 0x2aaaaaab, RZ ;  /* 0x2aaaaaab08097827 */ /* 0x000fca00078e02ff */
[----:B------:R-:W-:-:S04]  /*00b0*/  SHF.R.U32.HI R10, RZ, 0x1f, R9 ;  /* 0x0000001fff0a7819 */ /* 0x000fc80000011609 */
[----:B------:R-:W-:Y:S01]  /*00c0*/  LEA.HI R11, R9, R10, RZ, 0x1e ;  /* 0x0000000a090b7211 */ /* 0x000fe200078ff0ff */
[----:B------:R-:W-:-:S04]  /*00d0*/  IMAD.SHL.U32 R9, R0, 0x4, RZ ;  /* 0x0000000400097824 */ /* 0x000fc800078e00ff */
[----:B------:R-:W-:Y:S01]  /*00e0*/  IMAD R10, R11, -0x18, R8 ;  /* 0xffffffe80b0a7824 */ /* 0x000fe200078e0208 */
[----:B------:R-:W-:-:S04]  /*00f0*/  LOP3.LUT R9, R9, 0x7c, RZ, 0xc0, !PT ;  /* 0x0000007c09097812 */ /* 0x000fc800078ec0ff */
[----:B------:R-:W-:Y:S01]  /*0100*/  LEA R11, R8, R9, 0x7 ;  /* 0x00000009080b7211 */ /* 0x000fe200078e38ff */
[----:B------:R-:W-:-:S04]  /*0110*/  IMAD R9, R10, 0x80, R9 ;  /* 0x000000800a097824 */ /* 0x000fc800078e0209 */
[----:B--2---:R-:W-:-:S04]  /*0120*/  IMAD.WIDE R6, R11, 0x2, R6 ;  /* 0x000000020b067825 */ /* 0x004fc800078e0206 */
[----:B----4-:R-:W-:Y:S02]  /*0130*/  IMAD.WIDE R4, R9, 0x2, R4 ;  /* 0x0000000209047825 */ /* 0x010fe400078e0204 */
[----:B------:R-:W2:Y:S04]  /*0140*/  LDG.E.64 R6, desc[UR6][R6.64] ;  /* 0x0000000606067981 */ /* 0x000ea8000c1e1b00 */
[----:B------:R-:W3:Y:S01]  /*0150*/  LDG.E.EL.64 R4, desc[UR6][R4.64] ;  /* 0x0000000604047981 */ /* 0x000ee2000c2e1b00 */
[----:B------:R-:W1:Y:S01]  /*0160*/  S2UR UR5, SR_CgaCtaId ;  /* 0x00000000000579c3 */ /* 0x000e620000008800 */
[----:B------:R-:W-:Y:S02]  /*0170*/  UMOV UR4, 0x400 ;  /* 0x0000040000047882 */ /* 0x000fe40000000000 */
[----:B-1----:R-:W-:Y:S01]  /*0180*/  UPRMT UR4, UR5, 0x654, UR4 ;  /* 0x0000065405047896 */ /* 0x002fe20008000004 */
[----:B--2---:R-:W-:-:S02]  /*0190*/  PRMT R8, R6, 0x7632, R8 ;  /* 0x0000763206087816 */ /* 0x004fc40000000008 */
[----:B------:R-:W-:Y:S02]  /*01a0*/  SHF.L.U32 R10, R7, 0x10, RZ ;  /* 0x00000010070a7819 */ /* 0x000fe400000006ff */
[C---:B---3--:R-:W-:Y:S01]  /*01b0*/  PRMT R9, R4.reuse, 0x7632, R9 ;  /* 0x0000763204097816 */ /* 0x048fe20000000009 */
[----:B------:R-:W-:Y:S01]  /*01c0*/  IMAD.U32 R12, R4, 0x10000, RZ ;  /* 0x00010000040c7824 */ /* 0x000fe200078e00ff */
[----:B------:R-:W-:-:S03]  /*01d0*/  SHF.L.U32 R8, R8, 0x10, RZ ;  /* 0x0000001008087819 */ /* 0x000fc600000006ff */
[----:B------:R-:W-:Y:S01]  /*01e0*/  IMAD.U32 R11, R9, 0x10000, RZ ;  /* 0x00010000090b7824 */ /* 0x000fe200078e00ff */
[----:B------:R-:W-:Y:S02]  /*01f0*/  SHF.L.U32 R9, R6, 0x10, RZ ;  /* 0x0000001006097819 */ /* 0x000fe400000006ff */
[----:B------:R-:W-:Y:S01]  /*0200*/  PRMT R6, R5, 0x7632, R6 ;  /* 0x0000763205067816 */ /* 0x000fe20000000006 */
[----:B------:R-:W-:Y:S01]  /*0210*/  FADD R11, R8, R11 ;  /* 0x0000000b080b7221 */ /* 0x000fe20000000000 */
[----:B------:R-:W-:Y:S01]  /*0220*/  PRMT R8, R7, 0x7632, R8 ;  /* 0x0000763207087816 */ /* 0x000fe20000000008 */
[----:B------:R-:W-:Y:S01]  /*0230*/  FADD R9, R9, R12 ;  /* 0x0000000c09097221 */ /* 0x000fe20000000000 */
[----:B------:R-:W-:Y:S01]  /*0240*/  SHF.L.U32 R5, R5, 0x10, RZ ;  /* 0x0000001005057819 */ /* 0x000fe200000006ff */
[----:B------:R-:W-:Y:S01]  /*0250*/  FMUL R4, R11, R11 ;  /* 0x0000000b0b047220 */ /* 0x000fe20000400000 */
[----:B------:R-:W-:Y:S01]  /*0260*/  SHF.L.U32 R7, R6, 0x10, RZ ;  /* 0x0000001006077819 */ /* 0x000fe200000006ff */
[----:B------:R-:W-:Y:S01]  /*0270*/  IMAD.U32 R8, R8, 0x10000, RZ ;  /* 0x0001000008087824 */ /* 0x000fe200078e00ff */
[----:B------:R-:W-:Y:S01]  /*0280*/  SHF.R.U32.HI R11, RZ, 0x3, R0 ;  /* 0x00000003ff0b7819 */ /* 0x000fe20000011600 */
[----:B------:R-:W-:Y:S01]  /*0290*/  FADD R5, R10, R5 ;  /* 0x000000050a057221 */ /* 0x000fe20000000000 */
[----:B------:R-:W-:Y:S01]  /*02a0*/  FFMA R4, R9, R9, R4 ;  /* 0x0000000909047223 */ /* 0x000fe20000000004 */
[----:B------:R-:W-:Y:S01]  /*02b0*/  FADD R7, R8, R7 ;  /* 0x0000000708077221 */ /* 0x000fe20000000000 */
[----:B------:R-:W-:-:S02]  /*02c0*/  SGXT.U32 R11, R11, 0x2 ;  /* 0x000000020b0b781a */ /* 0x000fc40000000000 */
[----:B------:R-:W-:-:S04]  /*02d0*/  FFMA R4, R5, R5, R4 ;  /* 0x0000000505047223 */ /* 0x000fc80000000004 */
[----:B------:R-:W-:-:S05]  /*02e0*/  FFMA R4, R7, R7, R4 ;  /* 0x0000000707047223 */ /* 0x000fca0000000004 */
[----:B------:R-:W1:Y:S02]  /*02f0*/  SHFL.BFLY PT, R5, R4, 0x10, 0x1f ;  /* 0x0e001f0004057f89 */ /* 0x000e6400000e0000 */
[----:B-1----:R-:W-:Y:S01]  /*0300*/  FADD R5, R4, R5 ;  /* 0x0000000504057221 */ /* 0x002fe20000000000 */
[----:B------:R-:W-:Y:S02]  /*0310*/  SHF.L.U32 R4, R2, 0x2, RZ ;  /* 0x0000000202047819 */ /* 0x000fe400000006ff */
[----:B------:R-:W-:Y:S02]  /*0320*/  LOP3.LUT R2, R0, 0x7, RZ, 0xc0, !PT ;  /* 0x0000000700027812 */ /* 0x000fe400078ec0ff */
[----:B------:R-:W1:Y:S01]  /*0330*/  SHFL.BFLY PT, R6, R5, 0x8, 0x1f ;  /* 0x0d001f0005067f89 */ /* 0x000e6200000e0000 */
[----:B------:R-:W-:Y:S01]  /*0340*/  LOP3.LUT P0, RZ, R4, R11, RZ, 0xfc, !PT ;  /* 0x0000000b04ff7212 */ /* 0x000fe2000780fcff */
[----:B-1----:R-:W-:-:S05]  /*0350*/  FADD R6, R5, R6 ;  /* 0x0000000605067221 */ /* 0x002fca0000000000 */
[----:B------:R-:W1:Y:S02]  /*0360*/  SHFL.BFLY PT, R7, R6, 0x4, 0x1f ;  /* 0x0c801f0006077f89 */ /* 0x000e6400000e0000 */
[----:B-1----:R-:W-:Y:S01]  /*0370*/  FADD R7, R6, R7 ;  /* 0x0000000706077221 */ /* 0x002fe20000000000 */
[----:B------:R-:W-:-:S04]  /*0380*/  LEA R6, R2, UR4, 0x2 ;  /* 0x0000000402067c11 */ /* 0x000fc8000f8e10ff */
[----:B------:R-:W1:Y:S02]  /*0390*/  SHFL.BFLY PT, R8, R7, 0x2, 0x1f ;  /* 0x0c401f0007087f89 */ /* 0x000e6400000e0000 */
[----:B-1----:R-:W-:-:S05]  /*03a0*/  FADD R8, R7, R8 ;  /* 0x0000000807087221 */ /* 0x002fca0000000000 */
[----:B------:R-:W1:Y:S02]  /*03b0*/  SHFL.BFLY PT, R9, R8, 0x1, 0x1f ;  /* 0x0c201f0008097f89 */ /* 0x000e6400000e0000 */
[----:B-1----:R-:W-:-:S05]  /*03c0*/  FADD R9, R8, R9 ;  /* 0x0000000908097221 */ /* 0x002fca0000000000 */
[----:B------:R1:W-:Y:S01]  /*03d0*/  STS [R4+UR4], R9 ;  /* 0x0000000904007988 */ /* 0x0003e20008000804 */
[----:B------:R-:W-:Y:S06]  /*03e0*/  BAR.SYNC.DEFER_BLOCKING 0x0 ;  /* 0x0000000000007b1d */ /* 0x000fec0000010000 */
[----:B-1----:R-:W-:Y:S05]  /*03f0*/  @P0 EXIT ;  /* 0x000000000000094d */ /* 0x002fea0003800000 */
[----:B------:R-:W0:Y:S01]  /*0400*/  LDS R7, [R6] ;  /* 0x0000000006077984 */ /* 0x000e220000000800 */
[----:B------:R-:W1:Y:S01]  /*0410*/  LDC.64 R4, c[0x0][0x220] ;  /* 0x00008800ff047b82 */ /* 0x000e620000000a00 */
[----:B------:R-:W-:-:S05]  /*0420*/  LOP3.LUT R3, R3, 0x7, R0, 0xf8, !PT ;  /* 0x0000000703037812 */ /* 0x000fca00078ef800 */
[----:B-1----:R-:W-:-:S05]  /*0430*/  IMAD.WIDE R2, R3, 0x4, R4 ;  /* 0x0000000403027825 */ /* 0x002fca00078e0204 */
[----:B0-----:R-:W-:Y:S01]  /*0440*/  STG.E desc[UR6][R2.64], R7 ;  /* 0x0000000702007986 */ /* 0x001fe2000c101906 */
[----:B------:R-:W-:Y:S05]  /*0450*/  EXIT ;  /* 0x000000000000794d */ /* 0x000fea0003800000 */
.L_x_0:
[----:B------:R-:W-:-:S00]  /*0460*/  BRA `(.L_x_0) ;  /* 0xfffffffc00fc7947 */ /* 0x000fc0000383ffff */
[----:B------:R-:W-:-:S00]  /*0470*/  NOP ;  /* 0x0000000000007918 */ /* 0x000fc00000000000 */
        /* <DEDUP_REMOVED lines=8> */
.L_x_1:


//--------------------- .nv.shared.triton_        --------------------------
	.section	.nv.shared.triton_,"aw",@nobits
	.sectionflags	@""
	.align	16
	.zero		1024


//--------------------- .nv.constant0.triton_     --------------------------
	.section	.nv.constant0.triton_,"a",@progbits
	.sectionflags	@""
	.align	4
.nv.constant0.triton_:
	.zero		560
